//
// Generated by NVIDIA NVVM Compiler
//
// Compiler Build ID: CL-36424714
// Cuda compilation tools, release 13.0, V13.0.88
// Based on NVVM 20.0.0
//

.version 9.0
.target sm_100
.address_size 64

	// .globl	_ZN8flatflow6kernel14permute_kernelEPfS1_S1_PKfiiii

.visible .entry _ZN8flatflow6kernel14permute_kernelEPfS1_S1_PKfiiii(
	.param .u64 .ptr .align 1 _ZN8flatflow6kernel14permute_kernelEPfS1_S1_PKfiiii_param_0,
	.param .u64 .ptr .align 1 _ZN8flatflow6kernel14permute_kernelEPfS1_S1_PKfiiii_param_1,
	.param .u64 .ptr .align 1 _ZN8flatflow6kernel14permute_kernelEPfS1_S1_PKfiiii_param_2,
	.param .u64 .ptr .align 1 _ZN8flatflow6kernel14permute_kernelEPfS1_S1_PKfiiii_param_3,
	.param .u32 _ZN8flatflow6kernel14permute_kernelEPfS1_S1_PKfiiii_param_4,
	.param .u32 _ZN8flatflow6kernel14permute_kernelEPfS1_S1_PKfiiii_param_5,
	.param .u32 _ZN8flatflow6kernel14permute_kernelEPfS1_S1_PKfiiii_param_6,
	.param .u32 _ZN8flatflow6kernel14permute_kernelEPfS1_S1_PKfiiii_param_7
)
{
	.reg .pred 	%p<2>;
	.reg .b32 	%r<30>;
	.reg .b32 	%f<4>;
	.reg .b64 	%rd<18>;

	ld.param.u64 	%rd1, [_ZN8flatflow6kernel14permute_kernelEPfS1_S1_PKfiiii_param_0];
	ld.param.u64 	%rd2, [_ZN8flatflow6kernel14permute_kernelEPfS1_S1_PKfiiii_param_1];
	ld.param.u64 	%rd3, [_ZN8flatflow6kernel14permute_kernelEPfS1_S1_PKfiiii_param_2];
	ld.param.u64 	%rd4, [_ZN8flatflow6kernel14permute_kernelEPfS1_S1_PKfiiii_param_3];
	ld.param.u32 	%r5, [_ZN8flatflow6kernel14permute_kernelEPfS1_S1_PKfiiii_param_4];
	ld.param.u32 	%r2, [_ZN8flatflow6kernel14permute_kernelEPfS1_S1_PKfiiii_param_5];
	ld.param.u32 	%r3, [_ZN8flatflow6kernel14permute_kernelEPfS1_S1_PKfiiii_param_6];
	ld.param.u32 	%r4, [_ZN8flatflow6kernel14permute_kernelEPfS1_S1_PKfiiii_param_7];
	mov.u32 	%r6, %ctaid.x;
	mov.u32 	%r7, %ntid.x;
	mov.u32 	%r8, %tid.x;
	mad.lo.s32 	%r1, %r6, %r7, %r8;
	mul.lo.s32 	%r9, %r2, %r5;
	mul.lo.s32 	%r10, %r9, %r3;
	mul.lo.s32 	%r11, %r10, %r4;
	setp.ge.s32 	%p1, %r1, %r11;
	@%p1 bra 	$L__BB0_2;
	cvta.to.global.u64 	%rd5, %rd4;
	cvta.to.global.u64 	%rd6, %rd1;
	cvta.to.global.u64 	%rd7, %rd2;
	cvta.to.global.u64 	%rd8, %rd3;
	mul.lo.s32 	%r12, %r3, %r2;
	mul.lo.s32 	%r13, %r12, %r4;
	div.s32 	%r14, %r1, %r13;
	mul.lo.s32 	%r15, %r14, %r13;
	sub.s32 	%r16, %r1, %r15;
	mul.lo.s32 	%r17, %r4, %r2;
	div.s32 	%r18, %r16, %r17;
	mul.lo.s32 	%r19, %r18, %r17;
	sub.s32 	%r20, %r16, %r19;
	div.s32 	%r21, %r20, %r4;
	mul.lo.s32 	%r22, %r21, %r4;
	sub.s32 	%r23, %r20, %r22;
	mul.lo.s32 	%r24, %r2, %r14;
	mul.lo.s32 	%r25, %r24, 3;
	mad.lo.s32 	%r26, %r21, 3, %r25;
	mad.lo.s32 	%r27, %r26, %r3, %r18;
	mad.lo.s32 	%r28, %r27, %r4, %r23;
	mul.wide.s32 	%rd9, %r28, 4;
	add.s64 	%rd10, %rd5, %rd9;
	ld.global.f32 	%f1, [%rd10];
	mul.wide.s32 	%rd11, %r1, 4;
	add.s64 	%rd12, %rd6, %rd11;
	st.global.f32 	[%rd12], %f1;
	mul.lo.s32 	%r29, %r4, %r3;
	mul.wide.s32 	%rd13, %r29, 4;
	add.s64 	%rd14, %rd10, %rd13;
	ld.global.f32 	%f2, [%rd14];
	add.s64 	%rd15, %rd7, %rd11;
	st.global.f32 	[%rd15], %f2;
	add.s64 	%rd16, %rd14, %rd13;
	ld.global.f32 	%f3, [%rd16];
	add.s64 	%rd17, %rd8, %rd11;
	st.global.f32 	[%rd17], %f3;
$L__BB0_2:
	ret;

}
	// .globl	_ZN8flatflow6kernel16unpermute_kernelEPfS1_iiii
.visible .entry _ZN8flatflow6kernel16unpermute_kernelEPfS1_iiii(
	.param .u64 .ptr .align 1 _ZN8flatflow6kernel16unpermute_kernelEPfS1_iiii_param_0,
	.param .u64 .ptr .align 1 _ZN8flatflow6kernel16unpermute_kernelEPfS1_iiii_param_1,
	.param .u32 _ZN8flatflow6kernel16unpermute_kernelEPfS1_iiii_param_2,
	.param .u32 _ZN8flatflow6kernel16unpermute_kernelEPfS1_iiii_param_3,
	.param .u32 _ZN8flatflow6kernel16unpermute_kernelEPfS1_iiii_param_4,
	.param .u32 _ZN8flatflow6kernel16unpermute_kernelEPfS1_iiii_param_5
)
{
	.reg .pred 	%p<2>;
	.reg .b32 	%r<27>;
	.reg .b32 	%f<2>;
	.reg .b64 	%rd<9>;

	ld.param.u64 	%rd1, [_ZN8flatflow6kernel16unpermute_kernelEPfS1_iiii_param_0];
	ld.param.u64 	%rd2, [_ZN8flatflow6kernel16unpermute_kernelEPfS1_iiii_param_1];
	ld.param.u32 	%r5, [_ZN8flatflow6kernel16unpermute_kernelEPfS1_iiii_param_2];
	ld.param.u32 	%r2, [_ZN8flatflow6kernel16unpermute_kernelEPfS1_iiii_param_3];
	ld.param.u32 	%r3, [_ZN8flatflow6kernel16unpermute_kernelEPfS1_iiii_param_4];
	ld.param.u32 	%r4, [_ZN8flatflow6kernel16unpermute_kernelEPfS1_iiii_param_5];
	mov.u32 	%r6, %ntid.x;
	mov.u32 	%r7, %ctaid.x;
	mov.u32 	%r8, %tid.x;
	mad.lo.s32 	%r1, %r6, %r7, %r8;
	mul.lo.s32 	%r9, %r2, %r5;
	mul.lo.s32 	%r10, %r9, %r3;
	mul.lo.s32 	%r11, %r10, %r4;
	setp.ge.s32 	%p1, %r1, %r11;
	@%p1 bra 	$L__BB1_2;
	cvta.to.global.u64 	%rd3, %rd1;
	cvta.to.global.u64 	%rd4, %rd2;
	mul.lo.s32 	%r12, %r3, %r2;
	mul.lo.s32 	%r13, %r12, %r4;
	div.s32 	%r14, %r1, %r13;
	mul.lo.s32 	%r15, %r14, %r13;
	sub.s32 	%r16, %r1, %r15;
	mul.lo.s32 	%r17, %r4, %r2;
	div.s32 	%r18, %r16, %r17;
	mul.lo.s32 	%r19, %r18, %r17;
	sub.s32 	%r20, %r16, %r19;
	div.s32 	%r21, %r20, %r4;
	mul.lo.s32 	%r22, %r21, %r4;
	sub.s32 	%r23, %r20, %r22;
	mad.lo.s32 	%r24, %r14, %r2, %r21;
	mad.lo.s32 	%r25, %r24, %r3, %r18;
	mad.lo.s32 	%r26, %r25, %r4, %r23;
	mul.wide.s32 	%rd5, %r1, 4;
	add.s64 	%rd6, %rd3, %rd5;
	ld.global.f32 	%f1, [%rd6];
	mul.wide.s32 	%rd7, %r26, 4;
	add.s64 	%rd8, %rd4, %rd7;
	st.global.f32 	[%rd8], %f1;
$L__BB1_2:
	ret;

}


// ===== COMPILED SASS (sm_100) =====

	.target	sm_100

	.elftype	@"ET_EXEC"


//--------------------- .note.nv.tkinfo           --------------------------
	.section	.note.nv.tkinfo,"",@"SHT_NOTE"
	.sectionflags	@"SHF_NOTE_NV_TKINFO"
	.tkinfo
        /*0018*/ 	.word	0x00000002
        /*0030*/ 	.string	""
        /*0030*/ 	.string	"ptxas"
        /*0030*/ 	.string	"Cuda compilation tools, release 13.0, V13.0.88"
        /*0030*/ 	.string	"Build cuda_13.0.r13.0/compiler.36424714_0"
        /*0030*/ 	.string	"-arch sm_100 -m 64 "



//--------------------- .note.nv.cuinfo           --------------------------
	.section	.note.nv.cuinfo,"",@"SHT_NOTE"
	.sectionflags	@"SHF_NOTE_NV_CUINFO"
        /*0018*/ 	.short	0x0002
        /*001a*/ 	.short	0x0064
        /*001c*/ 	.short	0x0082
	.zero		2


//--------------------- .nv.info                  --------------------------
	.section	.nv.info,"",@"SHT_CUDA_INFO"
	.align	4


	//----- nvinfo : EIATTR_REGCOUNT
	.align		4
        /*0000*/ 	.byte	0x04, 0x2f
        /*0002*/ 	.short	(.L_1 - .L_0)
	.align		4
.L_0:
        /*0004*/ 	.word	index@(_ZN8flatflow6kernel14permute_kernelEPfS1_S1_PKfiiii)
        /*0008*/ 	.word	0x00000012


	//----- nvinfo : EIATTR_FRAME_SIZE
	.align		4
.L_1:
        /*000c*/ 	.byte	0x04, 0x11
        /*000e*/ 	.short	(.L_3 - .L_2)
	.align		4
.L_2:
        /*0010*/ 	.word	index@(_ZN8flatflow6kernel14permute_kernelEPfS1_S1_PKfiiii)
        /*0014*/ 	.word	0x00000000


	//----- nvinfo : EIATTR_REGCOUNT
	.align		4
.L_3:
        /*0018*/ 	.byte	0x04, 0x2f
        /*001a*/ 	.short	(.L_5 - .L_4)
	.align		4
.L_4:
        /*001c*/ 	.word	index@(_ZN8flatflow6kernel16unpermute_kernelEPfS1_iiii)
        /*0020*/ 	.word	0x00000012


	//----- nvinfo : EIATTR_FRAME_SIZE
	.align		4
.L_5:
        /*0024*/ 	.byte	0x04, 0x11
        /*0026*/ 	.short	(.L_7 - .L_6)
	.align		4
.L_6:
        /*0028*/ 	.word	index@(_ZN8flatflow6kernel16unpermute_kernelEPfS1_iiii)
        /*002c*/ 	.word	0x00000000


	//----- nvinfo : EIATTR_MIN_STACK_SIZE
	.align		4
.L_7:
        /*0030*/ 	.byte	0x04, 0x12
        /*0032*/ 	.short	(.L_9 - .L_8)
	.align		4
.L_8:
        /*0034*/ 	.word	index@(_ZN8flatflow6kernel16unpermute_kernelEPfS1_iiii)
        /*0038*/ 	.word	0x00000000


	//----- nvinfo : EIATTR_MIN_STACK_SIZE
	.align		4
.L_9:
        /*003c*/ 	.byte	0x04, 0x12
        /*003e*/ 	.short	(.L_11 - .L_10)
	.align		4
.L_10:
        /*0040*/ 	.word	index@(_ZN8flatflow6kernel14permute_kernelEPfS1_S1_PKfiiii)
        /*0044*/ 	.word	0x00000000
.L_11:


//--------------------- .nv.compat                --------------------------
	.section	.nv.compat,"",@"SHT_CUDA_COMPAT_INFO"
	.align	4
        /*0000*/ 	.byte	0x02, 0x09, 0x00, 0x00, 0x02, 0x02, 0x01, 0x00, 0x02, 0x05, 0x05, 0x00, 0x03, 0x07, 0x01, 0x01
        /*0010*/ 	.byte	0x02, 0x03, 0x00, 0x00, 0x02, 0x06, 0x01, 0x00, 0x04, 0x0b, 0x08, 0x00, 0x09, 0x00, 0x00, 0x00
        /*0020*/ 	.byte	0x00, 0x00, 0x00, 0x00


//--------------------- .nv.info._ZN8flatflow6kernel16unpermute_kernelEPfS1_iiii --------------------------
	.section	.nv.info._ZN8flatflow6kernel16unpermute_kernelEPfS1_iiii,"",@"SHT_CUDA_INFO"
	.sectionflags	@""
	.align	4


	//----- nvinfo : EIATTR_CUDA_API_VERSION
	.align		4
        /*0000*/ 	.byte	0x04, 0x37
        /*0002*/ 	.short	(.L_13 - .L_12)
.L_12:
        /*0004*/ 	.word	0x00000082


	//----- nvinfo : EIATTR_KPARAM_INFO
	.align		4
.L_13:
        /*0008*/ 	.byte	0x04, 0x17
        /*000a*/ 	.short	(.L_15 - .L_14)
.L_14:
        /*000c*/ 	.word	0x00000000
        /*0010*/ 	.short	0x0005
        /*0012*/ 	.short	0x001c
        /*0014*/ 	.byte	0x00, 0xf0, 0x11, 0x00


	//----- nvinfo : EIATTR_KPARAM_INFO
	.align		4
.L_15:
        /*0018*/ 	.byte	0x04, 0x17
        /*001a*/ 	.short	(.L_17 - .L_16)
.L_16:
        /*001c*/ 	.word	0x00000000
        /*0020*/ 	.short	0x0004
        /*0022*/ 	.short	0x0018
        /*0024*/ 	.byte	0x00, 0xf0, 0x11, 0x00


	//----- nvinfo : EIATTR_KPARAM_INFO
	.align		4
.L_17:
        /*0028*/ 	.byte	0x04, 0x17
        /*002a*/ 	.short	(.L_19 - .L_18)
.L_18:
        /*002c*/ 	.word	0x00000000
        /*0030*/ 	.short	0x0003
        /*0032*/ 	.short	0x0014
        /*0034*/ 	.byte	0x00, 0xf0, 0x11, 0x00


	//----- nvinfo : EIATTR_KPARAM_INFO
	.align		4
.L_19:
        /*0038*/ 	.byte	0x04, 0x17
        /*003a*/ 	.short	(.L_21 - .L_20)
.L_20:
        /*003c*/ 	.word	0x00000000
        /*0040*/ 	.short	0x0002
        /*0042*/ 	.short	0x0010
        /*0044*/ 	.byte	0x00, 0xf0, 0x11, 0x00


	//----- nvinfo : EIATTR_KPARAM_INFO
	.align		4
.L_21:
        /*0048*/ 	.byte	0x04, 0x17
        /*004a*/ 	.short	(.L_23 - .L_22)
.L_22:
        /*004c*/ 	.word	0x00000000
        /*0050*/ 	.short	0x0001
        /*0052*/ 	.short	0x0008
        /*0054*/ 	.byte	0x00, 0xf5, 0x21, 0x00


	//----- nvinfo : EIATTR_KPARAM_INFO
	.align		4
.L_23:
        /*0058*/ 	.byte	0x04, 0x17
        /*005a*/ 	.short	(.L_25 - .L_24)
.L_24:
        /*005c*/ 	.word	0x00000000
        /*0060*/ 	.short	0x0000
        /*0062*/ 	.short	0x0000
        /*0064*/ 	.byte	0x00, 0xf5, 0x21, 0x00


	//----- nvinfo : EIATTR_SPARSE_MMA_MASK
	.align		4
.L_25:
        /*0068*/ 	.byte	0x03, 0x50
        /*006a*/ 	.short	0x0000


	//----- nvinfo : EIATTR_MAXREG_COUNT
	.align		4
        /*006c*/ 	.byte	0x03, 0x1b
        /*006e*/ 	.short	0x00ff


	//----- nvinfo : EIATTR_MERCURY_ISA_VERSION
	.align		4
        /*0070*/ 	.byte	0x03, 0x5f
        /*0072*/ 	.short	0x0101


	//----- nvinfo : EIATTR_VRC_CTA_INIT_COUNT
	.align		4
        /*0074*/ 	.byte	0x02, 0x4a
	.zero		1
	.zero		1


	//----- nvinfo : EIATTR_EXIT_INSTR_OFFSETS
	.align		4
        /*0078*/ 	.byte	0x04, 0x1c
        /*007a*/ 	.short	(.L_27 - .L_26)


	//   ....[0]....
.L_26:
        /*007c*/ 	.word	0x000000b0


	//   ....[1]....
        /*0080*/ 	.word	0x000006b0


	//----- nvinfo : EIATTR_CBANK_PARAM_SIZE
	.align		4
.L_27:
        /*0084*/ 	.byte	0x03, 0x19
        /*0086*/ 	.short	0x0020


	//----- nvinfo : EIATTR_PARAM_CBANK
	.align		4
        /*0088*/ 	.byte	0x04, 0x0a
        /*008a*/ 	.short	(.L_29 - .L_28)
	.align		4
.L_28:
        /*008c*/ 	.word	index@(.nv.constant0._ZN8flatflow6kernel16unpermute_kernelEPfS1_iiii)
        /*0090*/ 	.short	0x0380
        /*0092*/ 	.short	0x0020


	//----- nvinfo : EIATTR_SW_WAR
	.align		4
.L_29:
        /*0094*/ 	.byte	0x04, 0x36
        /*0096*/ 	.short	(.L_31 - .L_30)
.L_30:
        /*0098*/ 	.word	0x00000008
.L_31:


//--------------------- .nv.info._ZN8flatflow6kernel14permute_kernelEPfS1_S1_PKfiiii --------------------------
	.section	.nv.info._ZN8flatflow6kernel14permute_kernelEPfS1_S1_PKfiiii,"",@"SHT_CUDA_INFO"
	.sectionflags	@""
	.align	4


	//----- nvinfo : EIATTR_CUDA_API_VERSION
	.align		4
        /*0000*/ 	.byte	0x04, 0x37
        /*0002*/ 	.short	(.L_33 - .L_32)
.L_32:
        /*0004*/ 	.word	0x00000082


	//----- nvinfo : EIATTR_KPARAM_INFO
	.align		4
.L_33:
        /*0008*/ 	.byte	0x04, 0x17
        /*000a*/ 	.short	(.L_35 - .L_34)
.L_34:
        /*000c*/ 	.word	0x00000000
        /*0010*/ 	.short	0x0007
        /*0012*/ 	.short	0x002c
        /*0014*/ 	.byte	0x00, 0xf0, 0x11, 0x00


	//----- nvinfo : EIATTR_KPARAM_INFO
	.align		4
.L_35:
        /*0018*/ 	.byte	0x04, 0x17
        /*001a*/ 	.short	(.L_37 - .L_36)
.L_36:
        /*001c*/ 	.word	0x00000000
        /*0020*/ 	.short	0x0006
        /*0022*/ 	.short	0x0028
        /*0024*/ 	.byte	0x00, 0xf0, 0x11, 0x00


	//----- nvinfo : EIATTR_KPARAM_INFO
	.align		4
.L_37:
        /*0028*/ 	.byte	0x04, 0x17
        /*002a*/ 	.short	(.L_39 - .L_38)
.L_38:
        /*002c*/ 	.word	0x00000000
        /*0030*/ 	.short	0x0005
        /*0032*/ 	.short	0x0024
        /*0034*/ 	.byte	0x00, 0xf0, 0x11, 0x00


	//----- nvinfo : EIATTR_KPARAM_INFO
	.align		4
.L_39:
        /*0038*/ 	.byte	0x04, 0x17
        /*003a*/ 	.short	(.L_41 - .L_40)
.L_40:
        /*003c*/ 	.word	0x00000000
        /*0040*/ 	.short	0x0004
        /*0042*/ 	.short	0x0020
        /*0044*/ 	.byte	0x00, 0xf0, 0x11, 0x00


	//----- nvinfo : EIATTR_KPARAM_INFO
	.align		4
.L_41:
        /*0048*/ 	.byte	0x04, 0x17
        /*004a*/ 	.short	(.L_43 - .L_42)
.L_42:
        /*004c*/ 	.word	0x00000000
        /*0050*/ 	.short	0x0003
        /*0052*/ 	.short	0x0018
        /*0054*/ 	.byte	0x00, 0xf5, 0x21, 0x00


	//----- nvinfo : EIATTR_KPARAM_INFO
	.align		4
.L_43:
        /*0058*/ 	.byte	0x04, 0x17
        /*005a*/ 	.short	(.L_45 - .L_44)
.L_44:
        /*005c*/ 	.word	0x00000000
        /*0060*/ 	.short	0x0002
        /*0062*/ 	.short	0x0010
        /*0064*/ 	.byte	0x00, 0xf5, 0x21, 0x00


	//----- nvinfo : EIATTR_KPARAM_INFO
	.align		4
.L_45:
        /*0068*/ 	.byte	0x04, 0x17
        /*006a*/ 	.short	(.L_47 - .L_46)
.L_46:
        /*006c*/ 	.word	0x00000000
        /*0070*/ 	.short	0x0001
        /*0072*/ 	.short	0x0008
        /*0074*/ 	.byte	0x00, 0xf5, 0x21, 0x00


	//----- nvinfo : EIATTR_KPARAM_INFO
	.align		4
.L_47:
        /*0078*/ 	.byte	0x04, 0x17
        /*007a*/ 	.short	(.L_49 - .L_48)
.L_48:
        /*007c*/ 	.word	0x00000000
        /*0080*/ 	.short	0x0000
        /*0082*/ 	.short	0x0000
        /*0084*/ 	.byte	0x00, 0xf5, 0x21, 0x00


	//----- nvinfo : EIATTR_SPARSE_MMA_MASK
	.align		4
.L_49:
        /*0088*/ 	.byte	0x03, 0x50
        /*008a*/ 	.short	0x0000


	//----- nvinfo : EIATTR_MAXREG_COUNT
	.align		4
        /*008c*/ 	.byte	0x03, 0x1b
        /*008e*/ 	.short	0x00ff


	//----- nvinfo : EIATTR_MERCURY_ISA_VERSION
	.align		4
        /*0090*/ 	.byte	0x03, 0x5f
        /*0092*/ 	.short	0x0101


	//----- nvinfo : EIATTR_VRC_CTA_INIT_COUNT
	.align		4
        /*0094*/ 	.byte	0x02, 0x4a
	.zero		1
	.zero		1


	//----- nvinfo : EIATTR_EXIT_INSTR_OFFSETS
	.align		4
        /*0098*/ 	.byte	0x04, 0x1c
        /*009a*/ 	.short	(.L_51 - .L_50)


	//   ....[0]....
.L_50:
        /*009c*/ 	.word	0x000000b0


	//   ....[1]....
        /*00a0*/ 	.word	0x00000770


	//----- nvinfo : EIATTR_CBANK_PARAM_SIZE
	.align		4
.L_51:
        /*00a4*/ 	.byte	0x03, 0x19
        /*00a6*/ 	.short	0x0030


	//----- nvinfo : EIATTR_PARAM_CBANK
	.align		4
        /*00a8*/ 	.byte	0x04, 0x0a
        /*00aa*/ 	.short	(.L_53 - .L_52)
	.align		4
.L_52:
        /*00ac*/ 	.word	index@(.nv.constant0._ZN8flatflow6kernel14permute_kernelEPfS1_S1_PKfiiii)
        /*00b0*/ 	.short	0x0380
        /*00b2*/ 	.short	0x0030


	//----- nvinfo : EIATTR_SW_WAR
	.align		4
.L_53:
        /*00b4*/ 	.byte	0x04, 0x36
        /*00b6*/ 	.short	(.L_55 - .L_54)
.L_54:
        /*00b8*/ 	.word	0x00000008
.L_55:


//--------------------- .nv.callgraph             --------------------------
	.section	.nv.callgraph,"",@"SHT_CUDA_CALLGRAPH"
	.align	4
	.sectionentsize	8
	.align		4
        /*0000*/ 	.word	0x00000000
	.align		4
        /*0004*/ 	.word	0xffffffff
	.align		4
        /*0008*/ 	.word	0x00000000
	.align		4
        /*000c*/ 	.word	0xfffffffe
	.align		4
        /*0010*/ 	.word	0x00000000
	.align		4
        /*0014*/ 	.word	0xfffffffd
	.align		4
        /*0018*/ 	.word	0x00000000
	.align		4
        /*001c*/ 	.word	0xfffffffc


//--------------------- .text._ZN8flatflow6kernel16unpermute_kernelEPfS1_iiii --------------------------
	.section	.text._ZN8flatflow6kernel16unpermute_kernelEPfS1_iiii,"ax",@progbits
	.align	128
        .global         _ZN8flatflow6kernel16unpermute_kernelEPfS1_iiii
        .type           _ZN8flatflow6kernel16unpermute_kernelEPfS1_iiii,@function
        .size           _ZN8flatflow6kernel16unpermute_kernelEPfS1_iiii,(.L_x_2 - _ZN8flatflow6kernel16unpermute_kernelEPfS1_iiii)
        .other          _ZN8flatflow6kernel16unpermute_kernelEPfS1_iiii,@"STO_CUDA_ENTRY STV_DEFAULT"
_ZN8flatflow6kernel16unpermute_kernelEPfS1_iiii:
.text._ZN8flatflow6kernel16unpermute_kernelEPfS1_iiii:
[----:B------:R-:W-:Y:S01]  /*0000*/  LDC R1, c[0x0][0x37c] ;  /* 0x0000df00ff017b82 */ /* 0x000fe20000000800 */
[----:B------:R-:W0:Y:S07]  /*0010*/  S2R R6, SR_CTAID.X ;  /* 0x0000000000067919 */ /* 0x000e2e0000002500 */
[----:B------:R-:W1:Y:S01]  /*0020*/  LDC.64 R2, c[0x0][0x390] ;  /* 0x0000e400ff027b82 */ /* 0x000e620000000a00 */
[----:B------:R-:W0:Y:S01]  /*0030*/  LDCU UR4, c[0x0][0x360] ;  /* 0x00006c00ff0477ac */ /* 0x000e220008000800 */
[----:B------:R-:W0:Y:S06]  /*0040*/  S2R R9, SR_TID.X ;  /* 0x0000000000097919 */ /* 0x000e2c0000002100 */
[----:B------:R-:W2:Y:S01]  /*0050*/  LDC.64 R4, c[0x0][0x398] ;  /* 0x0000e600ff047b82 */ /* 0x000ea20000000a00 */
[----:B-1----:R-:W-:-:S04]  /*0060*/  IMAD R7, R3, R2, RZ ;  /* 0x0000000203077224 */ /* 0x002fc800078e02ff */
[----:B--2---:R-:W-:Y:S02]  /*0070*/  IMAD R0, R7, R4, RZ ;  /* 0x0000000407007224 */ /* 0x004fe400078e02ff */
[----:B0-----:R-:W-:Y:S02]  /*0080*/  IMAD R2, R6, UR4, R9 ;  /* 0x0000000406027c24 */ /* 0x001fe4000f8e0209 */
[----:B------:R-:W-:-:S05]  /*0090*/  IMAD R7, R0, R5, RZ ;  /* 0x0000000500077224 */ /* 0x000fca00078e02ff */
[----:B------:R-:W-:-:S13]  /*00a0*/  ISETP.GE.AND P0, PT, R2, R7, PT ;  /* 0x000000070200720c */ /* 0x000fda0003f06270 */
[----:B------:R-:W-:Y:S05]  /*00b0*/  @P0 EXIT ;  /* 0x000000000000094d */ /* 0x000fea0003800000 */
[----:B------:R-:W0:Y:S01]  /*00c0*/  LDC.64 R10, c[0x0][0x380] ;  /* 0x0000e000ff0a7b82 */ /* 0x000e220000000a00 */
[----:B------:R-:W1:Y:S01]  /*00d0*/  LDCU.64 UR4, c[0x0][0x358] ;  /* 0x00006b00ff0477ac */ /* 0x000e620008000a00 */
[----:B------:R-:W-:-:S04]  /*00e0*/  IMAD R0, R3, R4, RZ ;  /* 0x0000000403007224 */ /* 0x000fc800078e02ff */
[----:B------:R-:W-:-:S05]  /*00f0*/  IMAD R7, R0, R5, RZ ;  /* 0x0000000500077224 */ /* 0x000fca00078e02ff */
[----:B------:R-:W-:-:S04]  /*0100*/  IABS R8, R7 ;  /* 0x0000000700087213 */ /* 0x000fc80000000000 */
[----:B------:R-:W2:Y:S01]  /*0110*/  I2F.RP R9, R8 ;  /* 0x0000000800097306 */ /* 0x000ea20000209400 */
[----:B0-----:R-:W-:-:S05]  /*0120*/  IMAD.WIDE R10, R2, 0x4, R10 ;  /* 0x00000004020a7825 */ /* 0x001fca00078e020a */
[----:B-1----:R0:W3:Y:S02]  /*0130*/  LDG.E R0, desc[UR4][R10.64] ;  /* 0x000000040a007981 */ /* 0x0020e4000c1e1900 */
[----:B--2---:R-:W1:Y:S01]  /*0140*/  MUFU.RCP R9, R9 ;  /* 0x0000000900097308 */ /* 0x004e620000001000 */
[----:B------:R-:W-:Y:S01]  /*0150*/  IABS R14, R7 ;  /* 0x00000007000e7213 */ /* 0x000fe20000000000 */
[----:B------:R-:W-:Y:S01]  /*0160*/  IMAD R6, R3, R5, RZ ;  /* 0x0000000503067224 */ /* 0x000fe200078e02ff */
[----:B0-----:R-:W-:-:S03]  /*0170*/  IABS R10, R2 ;  /* 0x00000002000a7213 */ /* 0x001fc60000000000 */
[----:B------:R-:W-:Y:S02]  /*0180*/  IMAD.MOV R11, RZ, RZ, -R14 ;  /* 0x000000ffff0b7224 */ /* 0x000fe400078e0a0e */
[----:B-1----:R-:W-:Y:S01]  /*0190*/  VIADD R12, R9, 0xffffffe ;  /* 0x0ffffffe090c7836 */ /* 0x002fe20000000000 */
[----:B------:R-:W-:-:S03]  /*01a0*/  IABS R9, R6 ;  /* 0x0000000600097213 */ /* 0x000fc60000000000 */
[----:B------:R0:W1:Y:S02]  /*01b0*/  F2I.FTZ.U32.TRUNC.NTZ R13, R12 ;  /* 0x0000000c000d7305 */ /* 0x000064000021f000 */
[----:B0-----:R-:W-:Y:S02]  /*01c0*/  HFMA2 R12, -RZ, RZ, 0, 0 ;  /* 0x00000000ff0c7431 */ /* 0x001fe400000001ff */
[----:B-1----:R-:W-:-:S04]  /*01d0*/  IMAD.MOV R15, RZ, RZ, -R13 ;  /* 0x000000ffff0f7224 */ /* 0x002fc800078e0a0d */
[----:B------:R-:W-:-:S04]  /*01e0*/  IMAD R15, R15, R8, RZ ;  /* 0x000000080f0f7224 */ /* 0x000fc800078e02ff */
[----:B------:R-:W-:Y:S02]  /*01f0*/  IMAD.HI.U32 R13, R13, R15, R12 ;  /* 0x0000000f0d0d7227 */ /* 0x000fe400078e000c */
[----:B------:R-:W0:Y:S04]  /*0200*/  I2F.RP R12, R9 ;  /* 0x00000009000c7306 */ /* 0x000e280000209400 */
[----:B------:R-:W-:-:S04]  /*0210*/  IMAD.HI.U32 R13, R13, R10, RZ ;  /* 0x0000000a0d0d7227 */ /* 0x000fc800078e00ff */
[----:B------:R-:W-:-:S05]  /*0220*/  IMAD R11, R13, R11, R10 ;  /* 0x0000000b0d0b7224 */ /* 0x000fca00078e020a */
[----:B------:R-:W-:Y:S01]  /*0230*/  ISETP.GT.U32.AND P2, PT, R8, R11, PT ;  /* 0x0000000b0800720c */ /* 0x000fe20003f44070 */
[----:B0-----:R-:W0:-:S12]  /*0240*/  MUFU.RCP R12, R12 ;  /* 0x0000000c000c7308 */ /* 0x001e180000001000 */
[-C--:B------:R-:W-:Y:S02]  /*0250*/  @!P2 IADD3 R11, PT, PT, R11, -R8.reuse, RZ ;  /* 0x800000080b0ba210 */ /* 0x080fe40007ffe0ff */
[----:B------:R-:W-:Y:S02]  /*0260*/  @!P2 IADD3 R13, PT, PT, R13, 0x1, RZ ;  /* 0x000000010d0da810 */ /* 0x000fe40007ffe0ff */
[----:B------:R-:W-:Y:S02]  /*0270*/  ISETP.GE.U32.AND P0, PT, R11, R8, PT ;  /* 0x000000080b00720c */ /* 0x000fe40003f06070 */
[----:B------:R-:W-:Y:S01]  /*0280*/  LOP3.LUT R8, R2, R7, RZ, 0x3c, !PT ;  /* 0x0000000702087212 */ /* 0x000fe200078e3cff */
[----:B0-----:R-:W-:Y:S01]  /*0290*/  VIADD R10, R12, 0xffffffe ;  /* 0x0ffffffe0c0a7836 */ /* 0x001fe20000000000 */
[----:B------:R-:W-:Y:S02]  /*02a0*/  ISETP.NE.AND P2, PT, R7, RZ, PT ;  /* 0x000000ff0700720c */ /* 0x000fe40003f45270 */
[----:B------:R-:W-:Y:S01]  /*02b0*/  ISETP.GE.AND P1, PT, R8, RZ, PT ;  /* 0x000000ff0800720c */ /* 0x000fe20003f26270 */
[----:B------:R0:W1:Y:S06]  /*02c0*/  F2I.FTZ.U32.TRUNC.NTZ R11, R10 ;  /* 0x0000000a000b7305 */ /* 0x00006c000021f000 */
[----:B------:R-:W-:-:S02]  /*02d0*/  @P0 VIADD R13, R13, 0x1 ;  /* 0x000000010d0d0836 */ /* 0x000fc40000000000 */
[----:B0-----:R-:W-:-:S03]  /*02e0*/  HFMA2 R10, -RZ, RZ, 0, 0 ;  /* 0x00000000ff0a7431 */ /* 0x001fc600000001ff */
[----:B------:R-:W-:Y:S02]  /*02f0*/  MOV R8, R13 ;  /* 0x0000000d00087202 */ /* 0x000fe40000000f00 */
[----:B-1----:R-:W-:-:S03]  /*0300*/  IADD3 R14, PT, PT, RZ, -R11, RZ ;  /* 0x8000000bff0e7210 */ /* 0x002fc60007ffe0ff */
[----:B------:R-:W-:Y:S01]  /*0310*/  @!P1 IMAD.MOV R8, RZ, RZ, -R8 ;  /* 0x000000ffff089224 */ /* 0x000fe200078e0a08 */
[----:B------:R-:W-:Y:S01]  /*0320*/  @!P2 LOP3.LUT R8, RZ, R7, RZ, 0x33, !PT ;  /* 0x00000007ff08a212 */ /* 0x000fe200078e33ff */
[----:B------:R-:W-:-:S04]  /*0330*/  IMAD R13, R14, R9, RZ ;  /* 0x000000090e0d7224 */ /* 0x000fc800078e02ff */
[----:B------:R-:W-:Y:S02]  /*0340*/  IMAD.MOV R12, RZ, RZ, -R8 ;  /* 0x000000ffff0c7224 */ /* 0x000fe400078e0a08 */
[----:B------:R-:W-:Y:S01]  /*0350*/  IMAD.HI.U32 R10, R11, R13, R10 ;  /* 0x0000000d0b0a7227 */ /* 0x000fe200078e000a */
[----:B------:R-:W-:-:S03]  /*0360*/  IABS R13, R5 ;  /* 0x00000005000d7213 */ /* 0x000fc60000000000 */
[----:B------:R-:W-:Y:S01]  /*0370*/  IMAD R7, R7, R12, R2 ;  /* 0x0000000c07077224 */ /* 0x000fe200078e0202 */
[----:B------:R-:W-:-:S04]  /*0380*/  IABS R12, R6 ;  /* 0x00000006000c7213 */ /* 0x000fc80000000000 */
[----:B------:R-:W-:Y:S01]  /*0390*/  IABS R2, R7 ;  /* 0x0000000700027213 */ /* 0x000fe20000000000 */
[----:B------:R-:W-:-:S03]  /*03a0*/  IMAD.MOV R12, RZ, RZ, -R12 ;  /* 0x000000ffff0c7224 */ /* 0x000fc600078e0a0c */
[----:B------:R-:W-:Y:S01]  /*03b0*/  MOV R11, R2 ;  /* 0x00000002000b7202 */ /* 0x000fe20000000f00 */
[----:B------:R-:W-:-:S04]  /*03c0*/  IMAD.MOV.U32 R2, RZ, RZ, R13 ;  /* 0x000000ffff027224 */ /* 0x000fc800078e000d */
[----:B------:R-:W-:Y:S01]  /*03d0*/  IMAD.HI.U32 R10, R10, R11, RZ ;  /* 0x0000000b0a0a7227 */ /* 0x000fe200078e00ff */
[----:B------:R-:W0:Y:S03]  /*03e0*/  I2F.RP R13, R2 ;  /* 0x00000002000d7306 */ /* 0x000e260000209400 */
[----:B------:R-:W-:-:S05]  /*03f0*/  IMAD R12, R10, R12, R11 ;  /* 0x0000000c0a0c7224 */ /* 0x000fca00078e020b */
[----:B------:R-:W-:Y:S01]  /*0400*/  ISETP.GT.U32.AND P2, PT, R9, R12, PT ;  /* 0x0000000c0900720c */ /* 0x000fe20003f44070 */
[----:B0-----:R-:W0:-:S12]  /*0410*/  MUFU.RCP R13, R13 ;  /* 0x0000000d000d7308 */ /* 0x001e180000001000 */
[-C--:B------:R-:W-:Y:S02]  /*0420*/  @!P2 IADD3 R12, PT, PT, R12, -R9.reuse, RZ ;  /* 0x800000090c0ca210 */ /* 0x080fe40007ffe0ff */
[----:B------:R-:W-:Y:S02]  /*0430*/  @!P2 IADD3 R10, PT, PT, R10, 0x1, RZ ;  /* 0x000000010a0aa810 */ /* 0x000fe40007ffe0ff */
[----:B------:R-:W-:Y:S02]  /*0440*/  ISETP.GE.U32.AND P0, PT, R12, R9, PT ;  /* 0x000000090c00720c */ /* 0x000fe40003f06070 */
[----:B------:R-:W-:Y:S02]  /*0450*/  LOP3.LUT R9, R7, R6, RZ, 0x3c, !PT ;  /* 0x0000000607097212 */ /* 0x000fe400078e3cff */
[----:B------:R-:W-:Y:S02]  /*0460*/  ISETP.NE.AND P2, PT, R6, RZ, PT ;  /* 0x000000ff0600720c */ /* 0x000fe40003f45270 */
[----:B------:R-:W-:Y:S01]  /*0470*/  ISETP.GE.AND P1, PT, R9, RZ, PT ;  /* 0x000000ff0900720c */ /* 0x000fe20003f26270 */
[----:B0-----:R-:W-:-:S06]  /*0480*/  VIADD R11, R13, 0xffffffe ;  /* 0x0ffffffe0d0b7836 */ /* 0x001fcc0000000000 */
[----:B------:R-:W-:Y:S01]  /*0490*/  @P0 VIADD R10, R10, 0x1 ;  /* 0x000000010a0a0836 */ /* 0x000fe20000000000 */
[----:B------:R-:W0:Y:S04]  /*04a0*/  F2I.FTZ.U32.TRUNC.NTZ R11, R11 ;  /* 0x0000000b000b7305 */ /* 0x000e28000021f000 */
[----:B------:R-:W-:Y:S01]  /*04b0*/  MOV R12, R10 ;  /* 0x0000000a000c7202 */ /* 0x000fe20000000f00 */
[----:B------:R-:W-:-:S04]  /*04c0*/  HFMA2 R10, -RZ, RZ, 0, 0 ;  /* 0x00000000ff0a7431 */ /* 0x000fc800000001ff */
[----:B------:R-:W-:Y:S01]  /*04d0*/  @!P1 IMAD.MOV R12, RZ, RZ, -R12 ;  /* 0x000000ffff0c9224 */ /* 0x000fe200078e0a0c */
[----:B------:R-:W-:-:S05]  /*04e0*/  @!P2 LOP3.LUT R12, RZ, R6, RZ, 0x33, !PT ;  /* 0x00000006ff0ca212 */ /* 0x000fca00078e33ff */
[----:B------:R-:W-:Y:S01]  /*04f0*/  IMAD.MOV R9, RZ, RZ, -R12 ;  /* 0x000000ffff097224 */ /* 0x000fe200078e0a0c */
[----:B0-----:R-:W-:-:S03]  /*0500*/  IADD3 R13, PT, PT, RZ, -R11, RZ ;  /* 0x8000000bff0d7210 */ /* 0x001fc60007ffe0ff */
[----:B------:R-:W-:Y:S02]  /*0510*/  IMAD R14, R6, R9, R7 ;  /* 0x00000009060e7224 */ /* 0x000fe400078e0207 */
[----:B------:R-:W-:-:S03]  /*0520*/  IMAD R7, R13, R2, RZ ;  /* 0x000000020d077224 */ /* 0x000fc600078e02ff */
[----:B------:R-:W-:Y:S01]  /*0530*/  IABS R6, R14 ;  /* 0x0000000e00067213 */ /* 0x000fe20000000000 */
[----:B------:R-:W-:-:S04]  /*0540*/  IMAD.HI.U32 R10, R11, R7, R10 ;  /* 0x000000070b0a7227 */ /* 0x000fc800078e000a */
[----:B------:R-:W-:-:S04]  /*0550*/  IMAD.MOV.U32 R7, RZ, RZ, R6 ;  /* 0x000000ffff077224 */ /* 0x000fc800078e0006 */
[----:B------:R-:W-:-:S05]  /*0560*/  IMAD.HI.U32 R10, R10, R7, RZ ;  /* 0x000000070a0a7227 */ /* 0x000fca00078e00ff */
[----:B------:R-:W-:-:S05]  /*0570*/  IADD3 R6, PT, PT, -R10, RZ, RZ ;  /* 0x000000ff0a067210 */ /* 0x000fca0007ffe1ff */
[----:B------:R-:W-:-:S05]  /*0580*/  IMAD R7, R2, R6, R7 ;  /* 0x0000000602077224 */ /* 0x000fca00078e0207 */
[----:B------:R-:W-:-:S13]  /*0590*/  ISETP.GT.U32.AND P2, PT, R2, R7, PT ;  /* 0x000000070200720c */ /* 0x000fda0003f44070 */
[----:B------:R-:W-:Y:S01]  /*05a0*/  @!P2 IMAD.IADD R7, R7, 0x1, -R2 ;  /* 0x000000010707a824 */ /* 0x000fe200078e0a02 */
[----:B------:R-:W-:Y:S02]  /*05b0*/  @!P2 IADD3 R10, PT, PT, R10, 0x1, RZ ;  /* 0x000000010a0aa810 */ /* 0x000fe40007ffe0ff */
[----:B------:R-:W-:Y:S02]  /*05c0*/  ISETP.NE.AND P2, PT, R5, RZ, PT ;  /* 0x000000ff0500720c */ /* 0x000fe40003f45270 */
[----:B------:R-:W-:Y:S02]  /*05d0*/  ISETP.GE.U32.AND P0, PT, R7, R2, PT ;  /* 0x000000020700720c */ /* 0x000fe40003f06070 */
[----:B------:R-:W-:Y:S01]  /*05e0*/  LOP3.LUT R2, R14, R5, RZ, 0x3c, !PT ;  /* 0x000000050e027212 */ /* 0x000fe200078e3cff */
[----:B------:R-:W0:Y:S03]  /*05f0*/  LDC.64 R6, c[0x0][0x388] ;  /* 0x0000e200ff067b82 */ /* 0x000e260000000a00 */
[----:B------:R-:W-:-:S07]  /*0600*/  ISETP.GE.AND P1, PT, R2, RZ, PT ;  /* 0x000000ff0200720c */ /* 0x000fce0003f26270 */
[----:B------:R-:W-:-:S06]  /*0610*/  @P0 VIADD R10, R10, 0x1 ;  /* 0x000000010a0a0836 */ /* 0x000fcc0000000000 */
[----:B------:R-:W-:Y:S02]  /*0620*/  @!P1 IADD3 R10, PT, PT, -R10, RZ, RZ ;  /* 0x000000ff0a0a9210 */ /* 0x000fe40007ffe1ff */
[----:B------:R-:W-:-:S04]  /*0630*/  @!P2 LOP3.LUT R10, RZ, R5, RZ, 0x33, !PT ;  /* 0x00000005ff0aa212 */ /* 0x000fc800078e33ff */
[----:B------:R-:W-:Y:S01]  /*0640*/  IADD3 R2, PT, PT, -R10, RZ, RZ ;  /* 0x000000ff0a027210 */ /* 0x000fe20007ffe1ff */
[----:B------:R-:W-:-:S04]  /*0650*/  IMAD R3, R8, R3, R10 ;  /* 0x0000000308037224 */ /* 0x000fc800078e020a */
[----:B------:R-:W-:Y:S02]  /*0660*/  IMAD R3, R3, R4, R12 ;  /* 0x0000000403037224 */ /* 0x000fe400078e020c */
[----:B------:R-:W-:-:S04]  /*0670*/  IMAD R2, R5, R2, R14 ;  /* 0x0000000205027224 */ /* 0x000fc800078e020e */
[----:B------:R-:W-:-:S04]  /*0680*/  IMAD R3, R3, R5, R2 ;  /* 0x0000000503037224 */ /* 0x000fc800078e0202 */
[----:B0-----:R-:W-:-:S05]  /*0690*/  IMAD.WIDE R2, R3, 0x4, R6 ;  /* 0x0000000403027825 */ /* 0x001fca00078e0206 */
[----:B---3--:R-:W-:Y:S01]  /*06a0*/  STG.E desc[UR4][R2.64], R0 ;  /* 0x0000000002007986 */ /* 0x008fe2000c101904 */
[----:B------:R-:W-:Y:S05]  /*06b0*/  EXIT ;  /* 0x000000000000794d */ /* 0x000fea0003800000 */
.L_x_0:
[----:B------:R-:W-:-:S00]  /*06c0*/  BRA `(.L_x_0) ;  /* 0xfffffffc00fc7947 */ /* 0x000fc0000383ffff */
[----:B------:R-:W-:-:S00]  /*06d0*/  NOP ;  /* 0x0000000000007918 */ /* 0x000fc00000000000 */
        /* <DEDUP_REMOVED lines=10> */
.L_x_2:


//--------------------- .text._ZN8flatflow6kernel14permute_kernelEPfS1_S1_PKfiiii --------------------------
	.section	.text._ZN8flatflow6kernel14permute_kernelEPfS1_S1_PKfiiii,"ax",@progbits
	.align	128
        .global         _ZN8flatflow6kernel14permute_kernelEPfS1_S1_PKfiiii
        .type           _ZN8flatflow6kernel14permute_kernelEPfS1_S1_PKfiiii,@function
        .size           _ZN8flatflow6kernel14permute_kernelEPfS1_S1_PKfiiii,(.L_x_3 - _ZN8flatflow6kernel14permute_kernelEPfS1_S1_PKfiiii)
        .other          _ZN8flatflow6kernel14permute_kernelEPfS1_S1_PKfiiii,@"STO_CUDA_ENTRY STV_DEFAULT"
_ZN8flatflow6kernel14permute_kernelEPfS1_S1_PKfiiii:
.text._ZN8flatflow6kernel14permute_kernelEPfS1_S1_PKfiiii:
[----:B------:R-:W-:Y:S01]  /*0000*/  LDC R1, c[0x0][0x37c] ;  /* 0x0000df00ff017b82 */ /* 0x000fe20000000800 */
[----:B------:R-:W0:Y:S07]  /*0010*/  S2R R9, SR_TID.X ;  /* 0x0000000000097919 */ /* 0x000e2e0000002100 */
[----:B------:R-:W1:Y:S08]  /*0020*/  LDC.64 R4, c[0x0][0x3a0] ;  /* 0x0000e800ff047b82 */ /* 0x000e700000000a00 */
[----:B------:R-:W2:Y:S08]  /*0030*/  LDC.64 R2, c[0x0][0x3a8] ;  /* 0x0000ea00ff027b82 */ /* 0x000eb00000000a00 */
[----:B------:R-:W0:Y:S08]  /*0040*/  S2UR UR4, SR_CTAID.X ;  /* 0x00000000000479c3 */ /* 0x000e300000002500 */
[----:B------:R-:W0:Y:S01]  /*0050*/  LDC R0, c[0x0][0x360] ;  /* 0x0000d800ff007b82 */ /* 0x000e220000000800 */
[----:B-1----:R-:W-:-:S04]  /*0060*/  IMAD R7, R5, R4, RZ ;  /* 0x0000000405077224 */ /* 0x002fc800078e02ff */
[----:B--2---:R-:W-:-:S04]  /*0070*/  IMAD R4, R7, R2, RZ ;  /* 0x0000000207047224 */ /* 0x004fc800078e02ff */
[----:B------:R-:W-:Y:S02]  /*0080*/  IMAD R7, R4, R3, RZ ;  /* 0x0000000304077224 */ /* 0x000fe400078e02ff */
[----:B0-----:R-:W-:-:S05]  /*0090*/  IMAD R0, R0, UR4, R9 ;  /* 0x0000000400007c24 */ /* 0x001fca000f8e0209 */
[----:B------:R-:W-:-:S13]  /*00a0*/  ISETP.GE.AND P0, PT, R0, R7, PT ;  /* 0x000000070000720c */ /* 0x000fda0003f06270 */
[----:B------:R-:W-:Y:S05]  /*00b0*/  @P0 EXIT ;  /* 0x000000000000094d */ /* 0x000fea0003800000 */
[----:B------:R-:W-:Y:S01]  /*00c0*/  IMAD R4, R5, R2, RZ ;  /* 0x0000000205047224 */ /* 0x000fe200078e02ff */
[----:B------:R-:W-:Y:S01]  /*00d0*/  IABS R12, R0 ;  /* 0x00000000000c7213 */ /* 0x000fe20000000000 */
[----:B------:R-:W0:Y:S02]  /*00e0*/  LDCU.64 UR4, c[0x0][0x358] ;  /* 0x00006b00ff0477ac */ /* 0x000e240008000a00 */
[----:B------:R-:W-:-:S05]  /*00f0*/  IMAD R9, R4, R3, RZ ;  /* 0x0000000304097224 */ /* 0x000fca00078e02ff */
[-C--:B------:R-:W-:Y:S02]  /*0100*/  IABS R11, R9.reuse ;  /* 0x00000009000b7213 */ /* 0x080fe40000000000 */
[----:B------:R-:W-:Y:S02]  /*0110*/  IABS R14, R9 ;  /* 0x00000009000e7213 */ /* 0x000fe40000000000 */
[----:B------:R-:W1:Y:S08]  /*0120*/  I2F.RP R8, R11 ;  /* 0x0000000b00087306 */ /* 0x000e700000209400 */
[----:B-1----:R-:W1:Y:S02]  /*0130*/  MUFU.RCP R8, R8 ;  /* 0x0000000800087308 */ /* 0x002e640000001000 */
[----:B-1----:R-:W-:-:S02]  /*0140*/  IADD3 R6, PT, PT, R8, 0xffffffe, RZ ;  /* 0x0ffffffe08067810 */ /* 0x002fc40007ffe0ff */
[----:B------:R-:W-:-:S04]  /*0150*/  IADD3 R8, PT, PT, RZ, -R14, RZ ;  /* 0x8000000eff087210 */ /* 0x000fc80007ffe0ff */
[----:B------:R1:W2:Y:S02]  /*0160*/  F2I.FTZ.U32.TRUNC.NTZ R7, R6 ;  /* 0x0000000600077305 */ /* 0x0002a4000021f000 */
[----:B-1----:R-:W-:Y:S02]  /*0170*/  HFMA2 R6, -RZ, RZ, 0, 0 ;  /* 0x00000000ff067431 */ /* 0x002fe400000001ff */
[----:B--2---:R-:W-:-:S04]  /*0180*/  IMAD.MOV R4, RZ, RZ, -R7 ;  /* 0x000000ffff047224 */ /* 0x004fc800078e0a07 */
[----:B------:R-:W-:Y:S02]  /*0190*/  IMAD R13, R4, R11, RZ ;  /* 0x0000000b040d7224 */ /* 0x000fe400078e02ff */
[----:B------:R-:W-:Y:S02]  /*01a0*/  IMAD R4, R5, R3, RZ ;  /* 0x0000000305047224 */ /* 0x000fe400078e02ff */
[----:B------:R-:W-:-:S03]  /*01b0*/  IMAD.HI.U32 R10, R7, R13, R6 ;  /* 0x0000000d070a7227 */ /* 0x000fc600078e0006 */
[----:B------:R-:W-:Y:S01]  /*01c0*/  IABS R7, R4 ;  /* 0x0000000400077213 */ /* 0x000fe20000000000 */
[----:B------:R-:W-:-:S03]  /*01d0*/  IMAD.MOV.U32 R13, RZ, RZ, R12 ;  /* 0x000000ffff0d7224 */ /* 0x000fc600078e000c */
[----:B------:R-:W1:Y:S01]  /*01e0*/  I2F.RP R12, R7 ;  /* 0x00000007000c7306 */ /* 0x000e620000209400 */
[----:B------:R-:W-:-:S04]  /*01f0*/  IMAD.HI.U32 R6, R10, R13, RZ ;  /* 0x0000000d0a067227 */ /* 0x000fc800078e00ff */
[----:B------:R-:W-:-:S05]  /*0200*/  IMAD R8, R6, R8, R13 ;  /* 0x0000000806087224 */ /* 0x000fca00078e020d */
[----:B------:R-:W-:Y:S01]  /*0210*/  ISETP.GT.U32.AND P2, PT, R11, R8, PT ;  /* 0x000000080b00720c */ /* 0x000fe20003f44070 */
[----:B-1----:R-:W1:-:S12]  /*0220*/  MUFU.RCP R12, R12 ;  /* 0x0000000c000c7308 */ /* 0x002e580000001000 */
[----:B------:R-:W-:Y:S02]  /*0230*/  @!P2 IMAD.IADD R8, R8, 0x1, -R11 ;  /* 0x000000010808a824 */ /* 0x000fe400078e0a0b */
[----:B------:R-:W-:Y:S01]  /*0240*/  @!P2 VIADD R6, R6, 0x1 ;  /* 0x000000010606a836 */ /* 0x000fe20000000000 */
[----:B------:R-:W-:Y:S02]  /*0250*/  ISETP.NE.AND P2, PT, R9, RZ, PT ;  /* 0x000000ff0900720c */ /* 0x000fe40003f45270 */
[----:B------:R-:W-:Y:S02]  /*0260*/  ISETP.GE.U32.AND P0, PT, R8, R11, PT ;  /* 0x0000000b0800720c */ /* 0x000fe40003f06070 */
[----:B------:R-:W-:Y:S02]  /*0270*/  LOP3.LUT R8, R0, R9, RZ, 0x3c, !PT ;  /* 0x0000000900087212 */ /* 0x000fe400078e3cff */
[----:B-1----:R-:W-:Y:S02]  /*0280*/  IADD3 R10, PT, PT, R12, 0xffffffe, RZ ;  /* 0x0ffffffe0c0a7810 */ /* 0x002fe40007ffe0ff */
[----:B------:R-:W-:-:S02]  /*0290*/  ISETP.GE.AND P1, PT, R8, RZ, PT ;  /* 0x000000ff0800720c */ /* 0x000fc40003f26270 */
[----:B------:R1:W2:Y:S05]  /*02a0*/  F2I.FTZ.U32.TRUNC.NTZ R11, R10 ;  /* 0x0000000a000b7305 */ /* 0x0002aa000021f000 */
[----:B------:R-:W-:Y:S02]  /*02b0*/  @P0 IADD3 R6, PT, PT, R6, 0x1, RZ ;  /* 0x0000000106060810 */ /* 0x000fe40007ffe0ff */
[----:B-1----:R-:W-:-:S04]  /*02c0*/  MOV R10, RZ ;  /* 0x000000ff000a7202 */ /* 0x002fc80000000f00 */
[----:B------:R-:W-:Y:S01]  /*02d0*/  @!P1 IMAD.MOV R6, RZ, RZ, -R6 ;  /* 0x000000ffff069224 */ /* 0x000fe200078e0a06 */
[----:B------:R-:W-:Y:S02]  /*02e0*/  @!P2 LOP3.LUT R6, RZ, R9, RZ, 0x33, !PT ;  /* 0x00000009ff06a212 */ /* 0x000fe400078e33ff */
[----:B--2---:R-:W-:-:S03]  /*02f0*/  IADD3 R12, PT, PT, RZ, -R11, RZ ;  /* 0x8000000bff0c7210 */ /* 0x004fc60007ffe0ff */
[----:B------:R-:W-:Y:S02]  /*0300*/  IMAD.MOV R8, RZ, RZ, -R6 ;  /* 0x000000ffff087224 */ /* 0x000fe400078e0a06 */
[----:B------:R-:W-:Y:S01]  /*0310*/  IMAD R13, R12, R7, RZ ;  /* 0x000000070c0d7224 */ /* 0x000fe200078e02ff */
[----:B------:R-:W-:Y:S01]  /*0320*/  IABS R12, R4 ;  /* 0x00000004000c7213 */ /* 0x000fe20000000000 */
[----:B------:R-:W-:Y:S02]  /*0330*/  IMAD R9, R9, R8, R0 ;  /* 0x0000000809097224 */ /* 0x000fe400078e0200 */
[----:B------:R-:W-:Y:S01]  /*0340*/  IMAD.HI.U32 R10, R11, R13, R10 ;  /* 0x0000000d0b0a7227 */ /* 0x000fe200078e000a */
[----:B------:R-:W-:Y:S02]  /*0350*/  IABS R13, R3 ;  /* 0x00000003000d7213 */ /* 0x000fe40000000000 */
[----:B------:R-:W-:Y:S01]  /*0360*/  IABS R8, R9 ;  /* 0x0000000900087213 */ /* 0x000fe20000000000 */
[----:B------:R-:W-:-:S03]  /*0370*/  IMAD.MOV R12, RZ, RZ, -R12 ;  /* 0x000000ffff0c7224 */ /* 0x000fc600078e0a0c */
[----:B------:R-:W-:Y:S01]  /*0380*/  MOV R11, R8 ;  /* 0x00000008000b7202 */ /* 0x000fe20000000f00 */
[----:B------:R-:W-:-:S04]  /*0390*/  IMAD.MOV.U32 R8, RZ, RZ, R13 ;  /* 0x000000ffff087224 */ /* 0x000fc800078e000d */
[----:B------:R-:W-:Y:S01]  /*03a0*/  IMAD.HI.U32 R10, R10, R11, RZ ;  /* 0x0000000b0a0a7227 */ /* 0x000fe200078e00ff */
[----:B------:R-:W1:Y:S03]  /*03b0*/  I2F.RP R13, R8 ;  /* 0x00000008000d7306 */ /* 0x000e660000209400 */
[----:B------:R-:W-:-:S05]  /*03c0*/  IMAD R12, R10, R12, R11 ;  /* 0x0000000c0a0c7224 */ /* 0x000fca00078e020b */
[----:B------:R-:W-:Y:S01]  /*03d0*/  ISETP.GT.U32.AND P2, PT, R7, R12, PT ;  /* 0x0000000c0700720c */ /* 0x000fe20003f44070 */
[----:B-1----:R-:W1:-:S12]  /*03e0*/  MUFU.RCP R13, R13 ;  /* 0x0000000d000d7308 */ /* 0x002e580000001000 */
[-C--:B------:R-:W-:Y:S02]  /*03f0*/  @!P2 IADD3 R12, PT, PT, R12, -R7.reuse, RZ ;  /* 0x800000070c0ca210 */ /* 0x080fe40007ffe0ff */
[----:B------:R-:W-:Y:S02]  /*0400*/  @!P2 IADD3 R10, PT, PT, R10, 0x1, RZ ;  /* 0x000000010a0aa810 */ /* 0x000fe40007ffe0ff */
[----:B------:R-:W-:Y:S02]  /*0410*/  ISETP.GE.U32.AND P0, PT, R12, R7, PT ;  /* 0x000000070c00720c */ /* 0x000fe40003f06070 */
[----:B------:R-:W-:Y:S02]  /*0420*/  LOP3.LUT R7, R9, R4, RZ, 0x3c, !PT ;  /* 0x0000000409077212 */ /* 0x000fe400078e3cff */
[----:B------:R-:W-:Y:S02]  /*0430*/  ISETP.NE.AND P2, PT, R4, RZ, PT ;  /* 0x000000ff0400720c */ /* 0x000fe40003f45270 */
[----:B------:R-:W-:Y:S01]  /*0440*/  ISETP.GE.AND P1, PT, R7, RZ, PT ;  /* 0x000000ff0700720c */ /* 0x000fe20003f26270 */
[----:B-1----:R-:W-:-:S06]  /*0450*/  VIADD R11, R13, 0xffffffe ;  /* 0x0ffffffe0d0b7836 */ /* 0x002fcc0000000000 */
[----:B------:R-:W-:Y:S01]  /*0460*/  @P0 IADD3 R10, PT, PT, R10, 0x1, RZ ;  /* 0x000000010a0a0810 */ /* 0x000fe20007ffe0ff */
[----:B------:R-:W1:Y:S04]  /*0470*/  F2I.FTZ.U32.TRUNC.NTZ R11, R11 ;  /* 0x0000000b000b7305 */ /* 0x000e68000021f000 */
[----:B------:R-:W-:-:S05]  /*0480*/  IMAD.MOV.U32 R7, RZ, RZ, R10 ;  /* 0x000000ffff077224 */ /* 0x000fca00078e000a */
[----:B------:R-:W-:Y:S02]  /*0490*/  @!P1 IADD3 R7, PT, PT, -R7, RZ, RZ ;  /* 0x000000ff07079210 */ /* 0x000fe40007ffe1ff */
[----:B------:R-:W-:Y:S02]  /*04a0*/  @!P2 LOP3.LUT R7, RZ, R4, RZ, 0x33, !PT ;  /* 0x00000004ff07a212 */ /* 0x000fe400078e33ff */
[----:B-1----:R-:W-:-:S03]  /*04b0*/  IADD3 R13, PT, PT, RZ, -R11, RZ ;  /* 0x8000000bff0d7210 */ /* 0x002fc60007ffe0ff */
[----:B------:R-:W-:-:S04]  /*04c0*/  IMAD.MOV R10, RZ, RZ, -R7 ;  /* 0x000000ffff0a7224 */ /* 0x000fc800078e0a07 */
[----:B------:R-:W-:Y:S02]  /*04d0*/  IMAD R12, R4, R10, R9 ;  /* 0x0000000a040c7224 */ /* 0x000fe400078e0209 */
[----:B------:R-:W-:Y:S02]  /*04e0*/  HFMA2 R10, -RZ, RZ, 0, 0 ;  /* 0x00000000ff0a7431 */ /* 0x000fe400000001ff */
[----:B------:R-:W-:Y:S01]  /*04f0*/  IMAD R9, R13, R8, RZ ;  /* 0x000000080d097224 */ /* 0x000fe200078e02ff */
[----:B------:R-:W-:-:S03]  /*0500*/  IABS R4, R12 ;  /* 0x0000000c00047213 */ /* 0x000fc60000000000 */
[----:B------:R-:W-:Y:S01]  /*0510*/  IMAD.HI.U32 R10, R11, R9, R10 ;  /* 0x000000090b0a7227 */ /* 0x000fe200078e000a */
[----:B------:R-:W-:-:S05]  /*0520*/  MOV R9, R4 ;  /* 0x0000000400097202 */ /* 0x000fca0000000f00 */
[----:B------:R-:W-:-:S04]  /*0530*/  IMAD.HI.U32 R10, R10, R9, RZ ;  /* 0x000000090a0a7227 */ /* 0x000fc800078e00ff */
[----:B------:R-:W-:-:S04]  /*0540*/  IMAD.MOV R4, RZ, RZ, -R10 ;  /* 0x000000ffff047224 */ /* 0x000fc800078e0a0a */
[----:B------:R-:W-:Y:S01]  /*0550*/  IMAD R9, R8, R4, R9 ;  /* 0x0000000408097224 */ /* 0x000fe200078e0209 */
[----:B------:R-:W-:-:S04]  /*0560*/  LOP3.LUT R4, R12, R3, RZ, 0x3c, !PT ;  /* 0x000000030c047212 */ /* 0x000fc800078e3cff */
[----:B------:R-:W-:Y:S02]  /*0570*/  ISETP.GT.U32.AND P2, PT, R8, R9, PT ;  /* 0x000000090800720c */ /* 0x000fe40003f44070 */
[----:B------:R-:W-:-:S11]  /*0580*/  ISETP.GE.AND P1, PT, R4, RZ, PT ;  /* 0x000000ff0400720c */ /* 0x000fd60003f26270 */
[-C--:B------:R-:W-:Y:S02]  /*0590*/  @!P2 IADD3 R9, PT, PT, R9, -R8.reuse, RZ ;  /* 0x800000080909a210 */ /* 0x080fe40007ffe0ff */
[----:B------:R-:W-:Y:S02]  /*05a0*/  @!P2 IADD3 R10, PT, PT, R10, 0x1, RZ ;  /* 0x000000010a0aa810 */ /* 0x000fe40007ffe0ff */
[----:B------:R-:W-:Y:S02]  /*05b0*/  ISETP.GE.U32.AND P0, PT, R9, R8, PT ;  /* 0x000000080900720c */ /* 0x000fe40003f06070 */
[----:B------:R-:W-:Y:S01]  /*05c0*/  ISETP.NE.AND P2, PT, R3, RZ, PT ;  /* 0x000000ff0300720c */ /* 0x000fe20003f45270 */
[----:B------:R-:W1:Y:S10]  /*05d0*/  LDC.64 R8, c[0x0][0x398] ;  /* 0x0000e600ff087b82 */ /* 0x000e740000000a00 */
[----:B------:R-:W-:-:S05]  /*05e0*/  @P0 VIADD R10, R10, 0x1 ;  /* 0x000000010a0a0836 */ /* 0x000fca0000000000 */
[----:B------:R-:W-:Y:S02]  /*05f0*/  @!P1 IADD3 R10, PT, PT, -R10, RZ, RZ ;  /* 0x000000ff0a0a9210 */ /* 0x000fe40007ffe1ff */
[----:B------:R-:W-:-:S04]  /*0600*/  @!P2 LOP3.LUT R10, RZ, R3, RZ, 0x33, !PT ;  /* 0x00000003ff0aa212 */ /* 0x000fc800078e33ff */
[----:B------:R-:W-:Y:S01]  /*0610*/  IADD3 R4, PT, PT, -R10, RZ, RZ ;  /* 0x000000ff0a047210 */ /* 0x000fe20007ffe1ff */
[----:B------:R-:W-:-:S04]  /*0620*/  IMAD R5, R6, R5, R10 ;  /* 0x0000000506057224 */ /* 0x000fc800078e020a */
[----:B------:R-:W-:Y:S02]  /*0630*/  IMAD R5, R5, 0x3, RZ ;  /* 0x0000000305057824 */ /* 0x000fe400078e02ff */
[----:B------:R-:W-:Y:S02]  /*0640*/  IMAD R4, R3, R4, R12 ;  /* 0x0000000403047224 */ /* 0x000fe400078e020c */
[----:B------:R-:W-:Y:S02]  /*0650*/  IMAD R5, R5, R2, R7 ;  /* 0x0000000205057224 */ /* 0x000fe400078e0207 */
[----:B------:R-:W2:Y:S02]  /*0660*/  LDC.64 R6, c[0x0][0x380] ;  /* 0x0000e000ff067b82 */ /* 0x000ea40000000a00 */
[----:B------:R-:W-:-:S04]  /*0670*/  IMAD R5, R5, R3, R4 ;  /* 0x0000000305057224 */ /* 0x000fc800078e0204 */
[----:B-1----:R-:W-:Y:S02]  /*0680*/  IMAD.WIDE R4, R5, 0x4, R8 ;  /* 0x0000000405047825 */ /* 0x002fe400078e0208 */
[----:B------:R-:W1:Y:S03]  /*0690*/  LDC.64 R8, c[0x0][0x388] ;  /* 0x0000e200ff087b82 */ /* 0x000e660000000a00 */
[----:B0-----:R0:W3:Y:S01]  /*06a0*/  LDG.E R13, desc[UR4][R4.64] ;  /* 0x00000004040d7981 */ /* 0x0010e2000c1e1900 */
[----:B------:R-:W-:Y:S02]  /*06b0*/  IMAD R11, R2, R3, RZ ;  /* 0x00000003020b7224 */ /* 0x000fe400078e02ff */
[----:B--2---:R-:W-:-:S04]  /*06c0*/  IMAD.WIDE R2, R0, 0x4, R6 ;  /* 0x0000000400027825 */ /* 0x004fc800078e0206 */
[----:B------:R-:W-:Y:S02]  /*06d0*/  IMAD.WIDE R6, R11, 0x4, R4 ;  /* 0x000000040b067825 */ /* 0x000fe400078e0204 */
[----:B0-----:R-:W0:Y:S01]  /*06e0*/  LDC.64 R4, c[0x0][0x390] ;  /* 0x0000e400ff047b82 */ /* 0x001e220000000a00 */
[----:B---3--:R-:W-:Y:S04]  /*06f0*/  STG.E desc[UR4][R2.64], R13 ;  /* 0x0000000d02007986 */ /* 0x008fe8000c101904 */
[----:B------:R-:W2:Y:S01]  /*0700*/  LDG.E R15, desc[UR4][R6.64] ;  /* 0x00000004060f7981 */ /* 0x000ea2000c1e1900 */
[----:B-1----:R-:W-:-:S04]  /*0710*/  IMAD.WIDE R8, R0, 0x4, R8 ;  /* 0x0000000400087825 */ /* 0x002fc800078e0208 */
[----:B------:R-:W-:Y:S01]  /*0720*/  IMAD.WIDE R10, R11, 0x4, R6 ;  /* 0x000000040b0a7825 */ /* 0x000fe200078e0206 */
[----:B--2---:R-:W-:Y:S05]  /*0730*/  STG.E desc[UR4][R8.64], R15 ;  /* 0x0000000f08007986 */ /* 0x004fea000c101904 */
[----:B------:R-:W2:Y:S01]  /*0740*/  LDG.E R11, desc[UR4][R10.64] ;  /* 0x000000040a0b7981 */ /* 0x000ea2000c1e1900 */
[----:B0-----:R-:W-:-:S05]  /*0750*/  IMAD.WIDE R4, R0, 0x4, R4 ;  /* 0x0000000400047825 */ /* 0x001fca00078e0204 */
[----:B--2---:R-:W-:Y:S01]  /*0760*/  STG.E desc[UR4][R4.64], R11 ;  /* 0x0000000b04007986 */ /* 0x004fe2000c101904 */
[----:B------:R-:W-:Y:S05]  /*0770*/  EXIT ;  /* 0x000000000000794d */ /* 0x000fea0003800000 */
.L_x_1:
        /* <DEDUP_REMOVED lines=16> */
.L_x_3:


//--------------------- .nv.shared.reserved.0     --------------------------
	.section	.nv.shared.reserved.0,"aw",@nobits
	.weak		__nv_reservedSMEM_offset_0_alias
	.size		__nv_reservedSMEM_offset_0_alias, 0, 64
	.other		__nv_reservedSMEM_offset_0_alias,@"STO_CUDA_RESERVED_SHARED STV_DEFAULT"
__nv_reservedSMEM_offset_0_alias:
	.zero		0
	.zero		64


//--------------------- .nv.constant0._ZN8flatflow6kernel16unpermute_kernelEPfS1_iiii --------------------------
	.section	.nv.constant0._ZN8flatflow6kernel16unpermute_kernelEPfS1_iiii,"a",@progbits
	.sectionflags	@""
	.align	4
.nv.constant0._ZN8flatflow6kernel16unpermute_kernelEPfS1_iiii:
	.zero		928


//--------------------- .nv.constant0._ZN8flatflow6kernel14permute_kernelEPfS1_S1_PKfiiii --------------------------
	.section	.nv.constant0._ZN8flatflow6kernel14permute_kernelEPfS1_S1_PKfiiii,"a",@progbits
	.sectionflags	@""
	.align	4
.nv.constant0._ZN8flatflow6kernel14permute_kernelEPfS1_S1_PKfiiii:
	.zero		944


//--------------------- SYMBOLS --------------------------

	.type		.nv.reservedSmem.offset0,@object
	.size		.nv.reservedSmem.offset0,0x4
